	.headerflags	@"EF_CUDA_TEXMODE_UNIFIED EF_CUDA_64BIT_ADDRESS EF_CUDA_ACCELERATORS EF_CUDA_SM90 EF_CUDA_VIRTUAL_SM(EF_CUDA_SM90)"
	.elftype	@"ET_EXEC"


//--------------------- .nv.info                  --------------------------
	.section	.nv.info,"",@"SHT_CUDA_INFO"
	.align	4


	//----- nvinfo : EIATTR_REGCOUNT
	.align		4
        /*0000*/ 	.byte	0x04, 0x2f
        /*0002*/ 	.short	(.L_1 - .L_0)
	.align		4
.L_0:
        /*0004*/ 	.word	index@(triton_poi_fused_mul_0)
        /*0008*/ 	.word	0x00000008


	//----- nvinfo : EIATTR_MIN_STACK_SIZE
	.align		4
.L_1:
        /*000c*/ 	.byte	0x04, 0x12
        /*000e*/ 	.short	(.L_3 - .L_2)
	.align		4
.L_2:
        /*0010*/ 	.word	index@(triton_poi_fused_mul_0)
        /*0014*/ 	.word	0x00000000


	//----- nvinfo : EIATTR_FRAME_SIZE
	.align		4
.L_3:
        /*0018*/ 	.byte	0x04, 0x11
        /*001a*/ 	.short	(.L_5 - .L_4)
	.align		4
.L_4:
        /*001c*/ 	.word	index@(triton_poi_fused_mul_0)
        /*0020*/ 	.word	0x00000000


	//----- nvinfo : EIATTR_MIN_STACK_SIZE
	.align		4
.L_5:
        /*0024*/ 	.byte	0x04, 0x12
        /*0026*/ 	.short	(.L_7 - .L_6)
	.align		4
.L_6:
        /*0028*/ 	.word	index@(triton_poi_fused_mul_0)
        /*002c*/ 	.word	0x00000000
.L_7:


//--------------------- .nv.info.triton_poi_fused_mul_0 --------------------------
	.section	.nv.info.triton_poi_fused_mul_0,"",@"SHT_CUDA_INFO"
	.sectionflags	@""
	.align	4


	//----- nvinfo : EIATTR_CUDA_API_VERSION
	.align		4
        /*0000*/ 	.byte	0x04, 0x37
        /*0002*/ 	.short	(.L_9 - .L_8)
.L_8:
        /*0004*/ 	.word	0x0000007c


	//----- nvinfo : EIATTR_KPARAM_INFO
	.align		4
.L_9:
        /*0008*/ 	.byte	0x04, 0x17
        /*000a*/ 	.short	(.L_11 - .L_10)
.L_10:
        /*000c*/ 	.word	0x00000000
        /*0010*/ 	.short	0x0001
        /*0012*/ 	.short	0x0008
        /*0014*/ 	.byte	0x00, 0xf0, 0x11, 0x00


	//----- nvinfo : EIATTR_KPARAM_INFO
	.align		4
.L_11:
        /*0018*/ 	.byte	0x04, 0x17
        /*001a*/ 	.short	(.L_13 - .L_12)
.L_12:
        /*001c*/ 	.word	0x00000000
        /*0020*/ 	.short	0x0000
        /*0022*/ 	.short	0x0000
        /*0024*/ 	.byte	0x00, 0xf4, 0x21, 0x00


	//----- nvinfo : EIATTR_SPARSE_MMA_MASK
	.align		4
.L_13:
        /*0028*/ 	.byte	0x03, 0x50
        /*002a*/ 	.short	0x0000


	//----- nvinfo : EIATTR_MAXREG_COUNT
	.align		4
        /*002c*/ 	.byte	0x03, 0x1b
        /*002e*/ 	.short	0x00ff


	//----- nvinfo : EIATTR_EXIT_INSTR_OFFSETS
	.align		4
        /*0030*/ 	.byte	0x04, 0x1c
        /*0032*/ 	.short	(.L_15 - .L_14)


	//   ....[0]....
.L_14:
        /*0034*/ 	.word	0x00000100


	//   ....[1]....
        /*0038*/ 	.word	0x00000120


	//----- nvinfo : EIATTR_REQNTID
	.align		4
.L_15:
        /*003c*/ 	.byte	0x04, 0x10
        /*003e*/ 	.short	(.L_17 - .L_16)
.L_16:
        /*0040*/ 	.word	0x00000020
        /*0044*/ 	.word	0x00000001
        /*0048*/ 	.word	0x00000001


	//----- nvinfo : EIATTR_CRS_STACK_SIZE
	.align		4
.L_17:
        /*004c*/ 	.byte	0x04, 0x1e
        /*004e*/ 	.short	(.L_19 - .L_18)
.L_18:
        /*0050*/ 	.word	0x00000000


	//----- nvinfo : EIATTR_CBANK_PARAM_SIZE
	.align		4
.L_19:
        /*0054*/ 	.byte	0x03, 0x19
        /*0056*/ 	.short	0x000c


	//----- nvinfo : EIATTR_PARAM_CBANK
	.align		4
        /*0058*/ 	.byte	0x04, 0x0a
        /*005a*/ 	.short	(.L_21 - .L_20)
	.align		4
.L_20:
        /*005c*/ 	.word	index@(.nv.constant0.triton_poi_fused_mul_0)
        /*0060*/ 	.short	0x0210
        /*0062*/ 	.short	0x000c


	//----- nvinfo : EIATTR_SW_WAR
	.align		4
.L_21:
        /*0064*/ 	.byte	0x04, 0x36
        /*0066*/ 	.short	(.L_23 - .L_22)
.L_22:
        /*0068*/ 	.word	0x00000008
.L_23:


//--------------------- .nv.callgraph             --------------------------
	.section	.nv.callgraph,"",@"SHT_CUDA_CALLGRAPH"
	.align	4
	.sectionentsize	8
	.align		4
        /*0000*/ 	.word	0x00000000
	.align		4
        /*0004*/ 	.word	0xffffffff
	.align		4
        /*0008*/ 	.word	0x00000000
	.align		4
        /*000c*/ 	.word	0xfffffffe
	.align		4
        /*0010*/ 	.word	0x00000000
	.align		4
        /*0014*/ 	.word	0xfffffffd
	.align		4
        /*0018*/ 	.word	0x00000000
	.align		4
        /*001c*/ 	.word	0xfffffffc


//--------------------- .text.triton_poi_fused_mul_0 --------------------------
	.section	.text.triton_poi_fused_mul_0,"ax",@progbits
	.align	128
        .global         triton_poi_fused_mul_0
        .type           triton_poi_fused_mul_0,@function
        .size           triton_poi_fused_mul_0,(.L_x_3 - triton_poi_fused_mul_0)
        .other          triton_poi_fused_mul_0,@"STO_CUDA_ENTRY STV_DEFAULT"
triton_poi_fused_mul_0:
.text.triton_poi_fused_mul_0:
[----:B------:R-:W0:Y:S02]  /*0000*/  LDC R1, c[0x0][0x28] ;  /* 0x00000a00ff017b82 */ /* 0x000e240000000800 */
[----:B------:R-:W1:Y:S01]  /*0010*/  S2R R4, SR_TID.X ;  /* 0x0000000000047919 */ /* 0x000e620000002100 */
[----:B------:R-:W2:Y:S01]  /*0020*/  LDC.64 R2, c[0x0][0x210] ;  /* 0x00008400ff027b82 */ /* 0x000ea20000000a00 */
[----:B------:R-:W-:Y:S01]  /*0030*/  ULDC.64 UR4, c[0x0][0x208] ;  /* 0x0000820000047ab9 */ /* 0x000fe20000000a00 */
[----:B------:R-:W-:Y:S01]  /*0040*/  BSSY B0, `(.L_x_0) ;  /* 0x000000b000007945 */ /* 0x000fe20003800000 */
[----:B------:R-:W3:Y:S01]  /*0050*/  S2R R5, SR_CTAID.X ;  /* 0x0000000000057919 */ /* 0x000ee20000002500 */
[C---:B-1----:R-:W-:Y:S02]  /*0060*/  LOP3.LUT R0, R4.reuse, 0xf, RZ, 0xc0, !PT ;  /* 0x0000000f04007812 */ /* 0x042fe400078ec0ff */
[----:B------:R-:W-:-:S03]  /*0070*/  LOP3.LUT P0, RZ, R4, 0x10, RZ, 0xc0, !PT ;  /* 0x0000001004ff7812 */ /* 0x000fc6000780c0ff */
[----:B---3--:R-:W-:-:S04]  /*0080*/  IMAD R5, R5, 0x10, R0 ;  /* 0x0000001005057824 */ /* 0x008fc800078e0200 */
[C---:B--2---:R-:W-:Y:S01]  /*0090*/  IMAD.WIDE R2, R5.reuse, 0x4, R2 ;  /* 0x0000000405027825 */ /* 0x044fe200078e0202 */
[C---:B------:R-:W-:Y:S02]  /*00a0*/  ISETP.GE.AND P1, PT, R5.reuse, 0x10, PT ;  /* 0x000000100500780c */ /* 0x040fe40003f26270 */
[----:B------:R-:W-:Y:S01]  /*00b0*/  ISETP.LT.AND P0, PT, R5, 0x10, !P0 ;  /* 0x000000100500780c */ /* 0x000fe20004701270 */
[----:B------:R-:W-:-:S10]  /*00c0*/  IMAD.MOV.U32 R5, RZ, RZ, RZ ;  /* 0x000000ffff057224 */ /* 0x000fd400078e00ff */
[----:B------:R-:W-:Y:S05]  /*00d0*/  @P1 BRA `(.L_x_1) ;  /* 0x0000000000041947 */ /* 0x000fea0003800000 */
[----:B------:R1:W5:Y:S02]  /*00e0*/  LDG.E R5, desc[UR4][R2.64] ;  /* 0x0000000402057981 */ /* 0x000364000c1e1900 */
.L_x_1:
[----:B------:R-:W-:Y:S05]  /*00f0*/  BSYNC B0 ;  /* 0x0000000000007941 */ /* 0x000fea0003800000 */
.L_x_0:
[----:B------:R-:W-:Y:S05]  /*0100*/  @!P0 EXIT ;  /* 0x000000000000894d */ /* 0x000fea0003800000 */
[----:B-----5:R-:W-:Y:S01]  /*0110*/  STG.E desc[UR4][R2.64], R5 ;  /* 0x0000000502007986 */ /* 0x020fe2000c101904 */
[----:B------:R-:W-:Y:S05]  /*0120*/  EXIT ;  /* 0x000000000000794d */ /* 0x000fea0003800000 */
.L_x_2:
[----:B------:R-:W-:-:S00]  /*0130*/  BRA `(.L_x_2) ;  /* 0xfffffffc00fc7947 */ /* 0x000fc0000383ffff */
[----:B------:R-:W-:-:S00]  /*0140*/  NOP ;  /* 0x0000000000007918 */ /* 0x000fc00000000000 */
        /* <DEDUP_REMOVED lines=11> */
.L_x_3:


//--------------------- .nv.constant0.triton_poi_fused_mul_0 --------------------------
	.section	.nv.constant0.triton_poi_fused_mul_0,"a",@progbits
	.sectionflags	@""
	.align	4
.nv.constant0.triton_poi_fused_mul_0:
	.zero		540
